//
// Generated by NVIDIA NVVM Compiler
//
// Compiler Build ID: CL-36424714
// Cuda compilation tools, release 13.0, V13.0.88
// Based on NVVM 20.0.0
//

.version 9.0
.target sm_100
.address_size 64

	// .globl	_Z9warp_scanPiS_i

.visible .entry _Z9warp_scanPiS_i(
	.param .u64 .ptr .align 1 _Z9warp_scanPiS_i_param_0,
	.param .u64 .ptr .align 1 _Z9warp_scanPiS_i_param_1,
	.param .u32 _Z9warp_scanPiS_i_param_2
)
{
	.reg .pred 	%p<13>;
	.reg .b32 	%r<31>;
	.reg .b64 	%rd<9>;

	ld.param.u64 	%rd1, [_Z9warp_scanPiS_i_param_0];
	ld.param.u64 	%rd2, [_Z9warp_scanPiS_i_param_1];
	ld.param.u32 	%r5, [_Z9warp_scanPiS_i_param_2];
	mov.u32 	%r7, %ctaid.x;
	mov.u32 	%r8, %ntid.x;
	mov.u32 	%r9, %tid.x;
	mad.lo.s32 	%r1, %r7, %r8, %r9;
	setp.ge.s32 	%p1, %r1, %r5;
	mov.b32 	%r30, 0;
	@%p1 bra 	$L__BB0_2;
	cvta.to.global.u64 	%rd3, %rd1;
	mul.wide.s32 	%rd4, %r1, 4;
	add.s64 	%rd5, %rd3, %rd4;
	ld.global.u32 	%r30, [%rd5];
$L__BB0_2:
	shr.s32 	%r10, %r1, 31;
	shr.u32 	%r11, %r10, 27;
	add.s32 	%r12, %r1, %r11;
	and.b32  	%r13, %r12, -32;
	sub.s32 	%r14, %r1, %r13;
	setp.ge.s32 	%p2, %r1, %r5;
	shfl.sync.up.b32	%r15|%p3, %r30, 1, 0, -1;
	setp.gt.s32 	%p4, %r14, 0;
	selp.b32 	%r16, %r15, 0, %p4;
	add.s32 	%r17, %r16, %r30;
	shfl.sync.up.b32	%r18|%p5, %r17, 2, 0, -1;
	setp.lt.s32 	%p6, %r14, 2;
	selp.b32 	%r19, 0, %r18, %p6;
	add.s32 	%r20, %r19, %r17;
	shfl.sync.up.b32	%r21|%p7, %r20, 4, 0, -1;
	setp.lt.s32 	%p8, %r14, 4;
	selp.b32 	%r22, 0, %r21, %p8;
	add.s32 	%r23, %r22, %r20;
	shfl.sync.up.b32	%r24|%p9, %r23, 8, 0, -1;
	setp.lt.s32 	%p10, %r14, 8;
	selp.b32 	%r25, 0, %r24, %p10;
	add.s32 	%r26, %r25, %r23;
	shfl.sync.up.b32	%r27|%p11, %r26, 16, 0, -1;
	setp.lt.s32 	%p12, %r14, 16;
	selp.b32 	%r28, 0, %r27, %p12;
	add.s32 	%r4, %r28, %r26;
	@%p2 bra 	$L__BB0_4;
	sub.s32 	%r29, %r4, %r30;
	cvta.to.global.u64 	%rd6, %rd2;
	mul.wide.s32 	%rd7, %r1, 4;
	add.s64 	%rd8, %rd6, %rd7;
	st.global.u32 	[%rd8], %r29;
$L__BB0_4:
	ret;

}


// ===== COMPILED SASS (sm_100) =====

	.target	sm_100

	.elftype	@"ET_EXEC"


//--------------------- .note.nv.tkinfo           --------------------------
	.section	.note.nv.tkinfo,"",@"SHT_NOTE"
	.sectionflags	@"SHF_NOTE_NV_TKINFO"
	.tkinfo
        /*0018*/ 	.word	0x00000002
        /*0030*/ 	.string	""
        /*0030*/ 	.string	"ptxas"
        /*0030*/ 	.string	"Cuda compilation tools, release 13.0, V13.0.88"
        /*0030*/ 	.string	"Build cuda_13.0.r13.0/compiler.36424714_0"
        /*0030*/ 	.string	"-arch sm_100 -m 64 "



//--------------------- .note.nv.cuinfo           --------------------------
	.section	.note.nv.cuinfo,"",@"SHT_NOTE"
	.sectionflags	@"SHF_NOTE_NV_CUINFO"
        /*0018*/ 	.short	0x0002
        /*001a*/ 	.short	0x0064
        /*001c*/ 	.short	0x0082
	.zero		2


//--------------------- .nv.info                  --------------------------
	.section	.nv.info,"",@"SHT_CUDA_INFO"
	.align	4


	//----- nvinfo : EIATTR_REGCOUNT
	.align		4
        /*0000*/ 	.byte	0x04, 0x2f
        /*0002*/ 	.short	(.L_1 - .L_0)
	.align		4
.L_0:
        /*0004*/ 	.word	index@(_Z9warp_scanPiS_i)
        /*0008*/ 	.word	0x0000000c


	//----- nvinfo : EIATTR_FRAME_SIZE
	.align		4
.L_1:
        /*000c*/ 	.byte	0x04, 0x11
        /*000e*/ 	.short	(.L_3 - .L_2)
	.align		4
.L_2:
        /*0010*/ 	.word	index@(_Z9warp_scanPiS_i)
        /*0014*/ 	.word	0x00000000


	//----- nvinfo : EIATTR_MIN_STACK_SIZE
	.align		4
.L_3:
        /*0018*/ 	.byte	0x04, 0x12
        /*001a*/ 	.short	(.L_5 - .L_4)
	.align		4
.L_4:
        /*001c*/ 	.word	index@(_Z9warp_scanPiS_i)
        /*0020*/ 	.word	0x00000000
.L_5:


//--------------------- .nv.compat                --------------------------
	.section	.nv.compat,"",@"SHT_CUDA_COMPAT_INFO"
	.align	4
        /*0000*/ 	.byte	0x02, 0x09, 0x00, 0x00, 0x02, 0x02, 0x01, 0x00, 0x02, 0x05, 0x05, 0x00, 0x03, 0x07, 0x01, 0x01
        /*0010*/ 	.byte	0x02, 0x03, 0x00, 0x00, 0x02, 0x06, 0x01, 0x00, 0x04, 0x0b, 0x08, 0x00, 0x09, 0x00, 0x00, 0x00
        /*0020*/ 	.byte	0x00, 0x00, 0x00, 0x00


//--------------------- .nv.info._Z9warp_scanPiS_i --------------------------
	.section	.nv.info._Z9warp_scanPiS_i,"",@"SHT_CUDA_INFO"
	.sectionflags	@""
	.align	4


	//----- nvinfo : EIATTR_CUDA_API_VERSION
	.align		4
        /*0000*/ 	.byte	0x04, 0x37
        /*0002*/ 	.short	(.L_7 - .L_6)
.L_6:
        /*0004*/ 	.word	0x00000082


	//----- nvinfo : EIATTR_KPARAM_INFO
	.align		4
.L_7:
        /*0008*/ 	.byte	0x04, 0x17
        /*000a*/ 	.short	(.L_9 - .L_8)
.L_8:
        /*000c*/ 	.word	0x00000000
        /*0010*/ 	.short	0x0002
        /*0012*/ 	.short	0x0010
        /*0014*/ 	.byte	0x00, 0xf0, 0x11, 0x00


	//----- nvinfo : EIATTR_KPARAM_INFO
	.align		4
.L_9:
        /*0018*/ 	.byte	0x04, 0x17
        /*001a*/ 	.short	(.L_11 - .L_10)
.L_10:
        /*001c*/ 	.word	0x00000000
        /*0020*/ 	.short	0x0001
        /*0022*/ 	.short	0x0008
        /*0024*/ 	.byte	0x00, 0xf5, 0x21, 0x00


	//----- nvinfo : EIATTR_KPARAM_INFO
	.align		4
.L_11:
        /*0028*/ 	.byte	0x04, 0x17
        /*002a*/ 	.short	(.L_13 - .L_12)
.L_12:
        /*002c*/ 	.word	0x00000000
        /*0030*/ 	.short	0x0000
        /*0032*/ 	.short	0x0000
        /*0034*/ 	.byte	0x00, 0xf5, 0x21, 0x00


	//----- nvinfo : EIATTR_SPARSE_MMA_MASK
	.align		4
.L_13:
        /*0038*/ 	.byte	0x03, 0x50
        /*003a*/ 	.short	0x0000


	//----- nvinfo : EIATTR_MAXREG_COUNT
	.align		4
        /*003c*/ 	.byte	0x03, 0x1b
        /*003e*/ 	.short	0x00ff


	//----- nvinfo : EIATTR_MERCURY_ISA_VERSION
	.align		4
        /*0040*/ 	.byte	0x03, 0x5f
        /*0042*/ 	.short	0x0101


	//----- nvinfo : EIATTR_COOP_GROUP_MASK_REGIDS
	.align		4
        /*0044*/ 	.byte	0x04, 0x29
        /*0046*/ 	.short	(.L_15 - .L_14)


	//   ....[0]....
.L_14:
        /*0048*/ 	.word	0xffffffff


	//   ....[1]....
        /*004c*/ 	.word	0xffffffff


	//   ....[2]....
        /*0050*/ 	.word	0xffffffff


	//   ....[3]....
        /*0054*/ 	.word	0xffffffff


	//   ....[4]....
        /*0058*/ 	.word	0xffffffff


	//----- nvinfo : EIATTR_COOP_GROUP_INSTR_OFFSETS
	.align		4
.L_15:
        /*005c*/ 	.byte	0x04, 0x28
        /*005e*/ 	.short	(.L_17 - .L_16)


	//   ....[0]....
.L_16:
        /*0060*/ 	.word	0x00000110


	//   ....[1]....
        /*0064*/ 	.word	0x00000150


	//   ....[2]....
        /*0068*/ 	.word	0x00000190


	//   ....[3]....
        /*006c*/ 	.word	0x000001d0


	//   ....[4]....
        /*0070*/ 	.word	0x00000200


	//----- nvinfo : EIATTR_VRC_CTA_INIT_COUNT
	.align		4
.L_17:
        /*0074*/ 	.byte	0x02, 0x4a
	.zero		1
	.zero		1


	//----- nvinfo : EIATTR_EXIT_INSTR_OFFSETS
	.align		4
        /*0078*/ 	.byte	0x04, 0x1c
        /*007a*/ 	.short	(.L_19 - .L_18)


	//   ....[0]....
.L_18:
        /*007c*/ 	.word	0x00000210


	//   ....[1]....
        /*0080*/ 	.word	0x00000280


	//----- nvinfo : EIATTR_CBANK_PARAM_SIZE
	.align		4
.L_19:
        /*0084*/ 	.byte	0x03, 0x19
        /*0086*/ 	.short	0x0014


	//----- nvinfo : EIATTR_PARAM_CBANK
	.align		4
        /*0088*/ 	.byte	0x04, 0x0a
        /*008a*/ 	.short	(.L_21 - .L_20)
	.align		4
.L_20:
        /*008c*/ 	.word	index@(.nv.constant0._Z9warp_scanPiS_i)
        /*0090*/ 	.short	0x0380
        /*0092*/ 	.short	0x0014


	//----- nvinfo : EIATTR_SW_WAR
	.align		4
.L_21:
        /*0094*/ 	.byte	0x04, 0x36
        /*0096*/ 	.short	(.L_23 - .L_22)
.L_22:
        /*0098*/ 	.word	0x00000008
.L_23:


//--------------------- .nv.callgraph             --------------------------
	.section	.nv.callgraph,"",@"SHT_CUDA_CALLGRAPH"
	.align	4
	.sectionentsize	8
	.align		4
        /*0000*/ 	.word	0x00000000
	.align		4
        /*0004*/ 	.word	0xffffffff
	.align		4
        /*0008*/ 	.word	0x00000000
	.align		4
        /*000c*/ 	.word	0xfffffffe
	.align		4
        /*0010*/ 	.word	0x00000000
	.align		4
        /*0014*/ 	.word	0xfffffffd
	.align		4
        /*0018*/ 	.word	0x00000000
	.align		4
        /*001c*/ 	.word	0xfffffffc


//--------------------- .text._Z9warp_scanPiS_i   --------------------------
	.section	.text._Z9warp_scanPiS_i,"ax",@progbits
	.align	128
        .global         _Z9warp_scanPiS_i
        .type           _Z9warp_scanPiS_i,@function
        .size           _Z9warp_scanPiS_i,(.L_x_1 - _Z9warp_scanPiS_i)
        .other          _Z9warp_scanPiS_i,@"STO_CUDA_ENTRY STV_DEFAULT"
_Z9warp_scanPiS_i:
.text._Z9warp_scanPiS_i:
[----:B------:R-:W-:Y:S01]  /*0000*/  LDC R1, c[0x0][0x37c] ;  /* 0x0000df00ff017b82 */ /* 0x000fe20000000800 */
[----:B------:R-:W0:Y:S07]  /*0010*/  S2R R0, SR_TID.X ;  /* 0x0000000000007919 */ /* 0x000e2e0000002100 */
[----:B------:R-:W0:Y:S01]  /*0020*/  S2UR UR4, SR_CTAID.X ;  /* 0x00000000000479c3 */ /* 0x000e220000002500 */
[----:B------:R-:W1:Y:S07]  /*0030*/  LDCU UR5, c[0x0][0x390] ;  /* 0x00007200ff0577ac */ /* 0x000e6e0008000800 */
[----:B------:R-:W0:Y:S02]  /*0040*/  LDC R5, c[0x0][0x360] ;  /* 0x0000d800ff057b82 */ /* 0x000e240000000800 */
[----:B0-----:R-:W-:-:S02]  /*0050*/  IMAD R5, R5, UR4, R0 ;  /* 0x0000000405057c24 */ /* 0x001fc4000f8e0200 */
[----:B------:R-:W-:-:S03]  /*0060*/  IMAD.MOV.U32 R0, RZ, RZ, RZ ;  /* 0x000000ffff007224 */ /* 0x000fc600078e00ff */
[----:B-1----:R-:W-:Y:S01]  /*0070*/  ISETP.GE.AND P0, PT, R5, UR5, PT ;  /* 0x0000000505007c0c */ /* 0x002fe2000bf06270 */
[----:B------:R-:W0:-:S12]  /*0080*/  LDCU.64 UR4, c[0x0][0x358] ;  /* 0x00006b00ff0477ac */ /* 0x000e180008000a00 */
[----:B------:R-:W1:Y:S02]  /*0090*/  @!P0 LDC.64 R2, c[0x0][0x380] ;  /* 0x0000e000ff028b82 */ /* 0x000e640000000a00 */
[----:B-1----:R-:W-:-:S05]  /*00a0*/  @!P0 IMAD.WIDE R2, R5, 0x4, R2 ;  /* 0x0000000405028825 */ /* 0x002fca00078e0202 */
[----:B0-----:R-:W2:Y:S01]  /*00b0*/  @!P0 LDG.E R0, desc[UR4][R2.64] ;  /* 0x0000000402008981 */ /* 0x001ea2000c1e1900 */
[----:B------:R-:W-:-:S04]  /*00c0*/  SHF.R.S32.HI R4, RZ, 0x1f, R5 ;  /* 0x0000001fff047819 */ /* 0x000fc80000011405 */
[----:B------:R-:W-:-:S04]  /*00d0*/  LEA.HI R4, R4, R5, RZ, 0x5 ;  /* 0x0000000504047211 */ /* 0x000fc800078f28ff */
[----:B------:R-:W-:-:S05]  /*00e0*/  LOP3.LUT R4, R4, 0xffffffe0, RZ, 0xc0, !PT ;  /* 0xffffffe004047812 */ /* 0x000fca00078ec0ff */
[----:B------:R-:W-:-:S05]  /*00f0*/  IMAD.IADD R4, R5, 0x1, -R4 ;  /* 0x0000000105047824 */ /* 0x000fca00078e0a04 */
[----:B------:R-:W-:Y:S01]  /*0100*/  ISETP.GT.AND P1, PT, R4, RZ, PT ;  /* 0x000000ff0400720c */ /* 0x000fe20003f24270 */
[----:B--2---:R-:W0:Y:S03]  /*0110*/  SHFL.UP PT, R6, R0, 0x1, RZ ;  /* 0x0420000000067989 */ /* 0x004e2600000e00ff */
[----:B0-----:R-:W-:Y:S02]  /*0120*/  SEL R7, R6, RZ, P1 ;  /* 0x000000ff06077207 */ /* 0x001fe40000800000 */
[----:B------:R-:W-:-:S03]  /*0130*/  ISETP.GE.AND P1, PT, R4, 0x2, PT ;  /* 0x000000020400780c */ /* 0x000fc60003f26270 */
[----:B------:R-:W-:-:S05]  /*0140*/  IMAD.IADD R7, R7, 0x1, R0 ;  /* 0x0000000107077824 */ /* 0x000fca00078e0200 */
[----:B------:R-:W0:Y:S02]  /*0150*/  SHFL.UP PT, R6, R7, 0x2, RZ ;  /* 0x0440000007067989 */ /* 0x000e2400000e00ff */
        /* <DEDUP_REMOVED lines=8> */
[----:B0-----:R-:W-:-:S05]  /*01e0*/  SEL R2, R2, RZ, P1 ;  /* 0x000000ff02027207 */ /* 0x001fca0000800000 */
[----:B------:R-:W-:-:S05]  /*01f0*/  IMAD.IADD R9, R3, 0x1, R2 ;  /* 0x0000000103097824 */ /* 0x000fca00078e0202 */
[----:B------:R0:W1:Y:S01]  /*0200*/  SHFL.UP PT, R7, R9, 0x10, RZ ;  /* 0x0600000009077989 */ /* 0x00006200000e00ff */
[----:B------:R-:W-:Y:S05]  /*0210*/  @P0 EXIT ;  /* 0x000000000000094d */ /* 0x000fea0003800000 */
[----:B------:R-:W2:Y:S01]  /*0220*/  LDC.64 R2, c[0x0][0x388] ;  /* 0x0000e200ff027b82 */ /* 0x000ea20000000a00 */
[----:B------:R-:W-:-:S04]  /*0230*/  ISETP.GE.AND P0, PT, R4, 0x10, PT ;  /* 0x000000100400780c */ /* 0x000fc80003f06270 */
[----:B-1----:R-:W-:-:S04]  /*0240*/  SEL R7, R7, RZ, P0 ;  /* 0x000000ff07077207 */ /* 0x002fc80000000000 */
[----:B------:R-:W-:Y:S01]  /*0250*/  IADD3 R7, PT, PT, -R0, R7, R9 ;  /* 0x0000000700077210 */ /* 0x000fe20007ffe109 */
[----:B--2---:R-:W-:-:S05]  /*0260*/  IMAD.WIDE R2, R5, 0x4, R2 ;  /* 0x0000000405027825 */ /* 0x004fca00078e0202 */
[----:B------:R-:W-:Y:S01]  /*0270*/  STG.E desc[UR4][R2.64], R7 ;  /* 0x0000000702007986 */ /* 0x000fe2000c101904 */
[----:B------:R-:W-:Y:S05]  /*0280*/  EXIT ;  /* 0x000000000000794d */ /* 0x000fea0003800000 */
.L_x_0:
[----:B------:R-:W-:-:S00]  /*0290*/  BRA `(.L_x_0) ;  /* 0xfffffffc00fc7947 */ /* 0x000fc0000383ffff */
[----:B------:R-:W-:-:S00]  /*02a0*/  NOP ;  /* 0x0000000000007918 */ /* 0x000fc00000000000 */
        /* <DEDUP_REMOVED lines=13> */
.L_x_1:


//--------------------- .nv.shared.reserved.0     --------------------------
	.section	.nv.shared.reserved.0,"aw",@nobits
	.weak		__nv_reservedSMEM_offset_0_alias
	.size		__nv_reservedSMEM_offset_0_alias, 0, 64
	.other		__nv_reservedSMEM_offset_0_alias,@"STO_CUDA_RESERVED_SHARED STV_DEFAULT"
__nv_reservedSMEM_offset_0_alias:
	.zero		0
	.zero		64


//--------------------- .nv.constant0._Z9warp_scanPiS_i --------------------------
	.section	.nv.constant0._Z9warp_scanPiS_i,"a",@progbits
	.sectionflags	@""
	.align	4
.nv.constant0._Z9warp_scanPiS_i:
	.zero		916


//--------------------- SYMBOLS --------------------------

	.type		.nv.reservedSmem.offset0,@object
	.size		.nv.reservedSmem.offset0,0x4
